	.headerflags	@"EF_CUDA_TEXMODE_UNIFIED EF_CUDA_64BIT_ADDRESS EF_CUDA_ACCELERATORS EF_CUDA_SM90 EF_CUDA_VIRTUAL_SM(EF_CUDA_SM90)"
	.elftype	@"ET_EXEC"


//--------------------- .nv.info                  --------------------------
	.section	.nv.info,"",@"SHT_CUDA_INFO"
	.align	4


	//----- nvinfo : EIATTR_REGCOUNT
	.align		4
        /*0000*/ 	.byte	0x04, 0x2f
        /*0002*/ 	.short	(.L_1 - .L_0)
	.align		4
.L_0:
        /*0004*/ 	.word	index@(triton_poi_fused_convolution_silu_0)
        /*0008*/ 	.word	0x0000000e


	//----- nvinfo : EIATTR_MIN_STACK_SIZE
	.align		4
.L_1:
        /*000c*/ 	.byte	0x04, 0x12
        /*000e*/ 	.short	(.L_3 - .L_2)
	.align		4
.L_2:
        /*0010*/ 	.word	index@(triton_poi_fused_convolution_silu_0)
        /*0014*/ 	.word	0x00000000


	//----- nvinfo : EIATTR_FRAME_SIZE
	.align		4
.L_3:
        /*0018*/ 	.byte	0x04, 0x11
        /*001a*/ 	.short	(.L_5 - .L_4)
	.align		4
.L_4:
        /*001c*/ 	.word	index@(triton_poi_fused_convolution_silu_0)
        /*0020*/ 	.word	0x00000000


	//----- nvinfo : EIATTR_MIN_STACK_SIZE
	.align		4
.L_5:
        /*0024*/ 	.byte	0x04, 0x12
        /*0026*/ 	.short	(.L_7 - .L_6)
	.align		4
.L_6:
        /*0028*/ 	.word	index@(triton_poi_fused_convolution_silu_0)
        /*002c*/ 	.word	0x00000000
.L_7:


//--------------------- .nv.info.triton_poi_fused_convolution_silu_0 --------------------------
	.section	.nv.info.triton_poi_fused_convolution_silu_0,"",@"SHT_CUDA_INFO"
	.sectionflags	@""
	.align	4


	//----- nvinfo : EIATTR_CUDA_API_VERSION
	.align		4
        /*0000*/ 	.byte	0x04, 0x37
        /*0002*/ 	.short	(.L_9 - .L_8)
.L_8:
        /*0004*/ 	.word	0x0000007c


	//----- nvinfo : EIATTR_KPARAM_INFO
	.align		4
.L_9:
        /*0008*/ 	.byte	0x04, 0x17
        /*000a*/ 	.short	(.L_11 - .L_10)
.L_10:
        /*000c*/ 	.word	0x00000000
        /*0010*/ 	.short	0x0003
        /*0012*/ 	.short	0x0018
        /*0014*/ 	.byte	0x00, 0xf0, 0x11, 0x00


	//----- nvinfo : EIATTR_KPARAM_INFO
	.align		4
.L_11:
        /*0018*/ 	.byte	0x04, 0x17
        /*001a*/ 	.short	(.L_13 - .L_12)
.L_12:
        /*001c*/ 	.word	0x00000000
        /*0020*/ 	.short	0x0002
        /*0022*/ 	.short	0x0010
        /*0024*/ 	.byte	0x00, 0xf4, 0x21, 0x00


	//----- nvinfo : EIATTR_KPARAM_INFO
	.align		4
.L_13:
        /*0028*/ 	.byte	0x04, 0x17
        /*002a*/ 	.short	(.L_15 - .L_14)
.L_14:
        /*002c*/ 	.word	0x00000000
        /*0030*/ 	.short	0x0001
        /*0032*/ 	.short	0x0008
        /*0034*/ 	.byte	0x00, 0xf4, 0x21, 0x00


	//----- nvinfo : EIATTR_KPARAM_INFO
	.align		4
.L_15:
        /*0038*/ 	.byte	0x04, 0x17
        /*003a*/ 	.short	(.L_17 - .L_16)
.L_16:
        /*003c*/ 	.word	0x00000000
        /*0040*/ 	.short	0x0000
        /*0042*/ 	.short	0x0000
        /*0044*/ 	.byte	0x00, 0xf4, 0x21, 0x00


	//----- nvinfo : EIATTR_SPARSE_MMA_MASK
	.align		4
.L_17:
        /*0048*/ 	.byte	0x03, 0x50
        /*004a*/ 	.short	0x0000


	//----- nvinfo : EIATTR_MAXREG_COUNT
	.align		4
        /*004c*/ 	.byte	0x03, 0x1b
        /*004e*/ 	.short	0x00ff


	//----- nvinfo : EIATTR_EXIT_INSTR_OFFSETS
	.align		4
        /*0050*/ 	.byte	0x04, 0x1c
        /*0052*/ 	.short	(.L_19 - .L_18)


	//   ....[0]....
.L_18:
        /*0054*/ 	.word	0x00000280


	//   ....[1]....
        /*0058*/ 	.word	0x000002a0


	//----- nvinfo : EIATTR_REQNTID
	.align		4
.L_19:
        /*005c*/ 	.byte	0x04, 0x10
        /*005e*/ 	.short	(.L_21 - .L_20)
.L_20:
        /*0060*/ 	.word	0x00000080
        /*0064*/ 	.word	0x00000001
        /*0068*/ 	.word	0x00000001


	//----- nvinfo : EIATTR_CBANK_PARAM_SIZE
	.align		4
.L_21:
        /*006c*/ 	.byte	0x03, 0x19
        /*006e*/ 	.short	0x001c


	//----- nvinfo : EIATTR_PARAM_CBANK
	.align		4
        /*0070*/ 	.byte	0x04, 0x0a
        /*0072*/ 	.short	(.L_23 - .L_22)
	.align		4
.L_22:
        /*0074*/ 	.word	index@(.nv.constant0.triton_poi_fused_convolution_silu_0)
        /*0078*/ 	.short	0x0210
        /*007a*/ 	.short	0x001c


	//----- nvinfo : EIATTR_SW_WAR
	.align		4
.L_23:
        /*007c*/ 	.byte	0x04, 0x36
        /*007e*/ 	.short	(.L_25 - .L_24)
.L_24:
        /*0080*/ 	.word	0x00000008
.L_25:


//--------------------- .nv.callgraph             --------------------------
	.section	.nv.callgraph,"",@"SHT_CUDA_CALLGRAPH"
	.align	4
	.sectionentsize	8
	.align		4
        /*0000*/ 	.word	0x00000000
	.align		4
        /*0004*/ 	.word	0xffffffff
	.align		4
        /*0008*/ 	.word	0x00000000
	.align		4
        /*000c*/ 	.word	0xfffffffe
	.align		4
        /*0010*/ 	.word	0x00000000
	.align		4
        /*0014*/ 	.word	0xfffffffd
	.align		4
        /*0018*/ 	.word	0x00000000
	.align		4
        /*001c*/ 	.word	0xfffffffc


//--------------------- .text.triton_poi_fused_convolution_silu_0 --------------------------
	.section	.text.triton_poi_fused_convolution_silu_0,"ax",@progbits
	.align	128
        .global         triton_poi_fused_convolution_silu_0
        .type           triton_poi_fused_convolution_silu_0,@function
        .size           triton_poi_fused_convolution_silu_0,(.L_x_1 - triton_poi_fused_convolution_silu_0)
        .other          triton_poi_fused_convolution_silu_0,@"STO_CUDA_ENTRY STV_DEFAULT"
triton_poi_fused_convolution_silu_0:
.text.triton_poi_fused_convolution_silu_0:
[----:B------:R-:W0:Y:S02]  /*0000*/  LDC R1, c[0x0][0x28] ;  /* 0x00000a00ff017b82 */ /* 0x000e240000000800 */
[----:B------:R-:W1:Y:S01]  /*0010*/  S2R R0, SR_TID.X ;  /* 0x0000000000007919 */ /* 0x000e620000002100 */
[----:B------:R-:W2:Y:S01]  /*0020*/  LDC.64 R4, c[0x0][0x218] ;  /* 0x00008600ff047b82 */ /* 0x000ea20000000a00 */
[----:B------:R-:W-:Y:S01]  /*0030*/  ULDC.64 UR4, c[0x0][0x208] ;  /* 0x0000820000047ab9 */ /* 0x000fe20000000a00 */
[----:B------:R-:W3:Y:S01]  /*0040*/  S2R R9, SR_CTAID.X ;  /* 0x0000000000097919 */ /* 0x000ee20000002500 */
[----:B-1----:R-:W-:Y:S02]  /*0050*/  LOP3.LUT R0, R0, 0x7f, RZ, 0xc0, !PT ;  /* 0x0000007f00007812 */ /* 0x002fe400078ec0ff */
[----:B---3--:R-:W-:Y:S02]  /*0060*/  SHF.R.S32.HI R2, RZ, 0x18, R9 ;  /* 0x00000018ff027819 */ /* 0x008fe40000011409 */
[----:B------:R-:W-:Y:S02]  /*0070*/  LEA R9, R9, R0, 0x7 ;  /* 0x0000000009097211 */ /* 0x000fe400078e38ff */
[----:B------:R-:W-:-:S02]  /*0080*/  SGXT R0, R2, 0x1 ;  /* 0x000000010200781a */ /* 0x000fc40000000200 */
[----:B------:R-:W1:Y:S01]  /*0090*/  LDC.64 R2, c[0x0][0x210] ;  /* 0x00008400ff027b82 */ /* 0x000e620000000a00 */
[----:B------:R-:W-:Y:S02]  /*00a0*/  ISETP.GE.AND P0, PT, R9, 0x400, PT ;  /* 0x000004000900780c */ /* 0x000fe40003f06270 */
[----:B------:R-:W-:-:S04]  /*00b0*/  LEA.HI R0, R0, R9, RZ, 0x4 ;  /* 0x0000000900007211 */ /* 0x000fc800078f20ff */
[----:B------:R-:W-:-:S04]  /*00c0*/  SHF.R.S32.HI R0, RZ, 0x4, R0 ;  /* 0x00000004ff007819 */ /* 0x000fc80000011400 */
[----:B------:R-:W-:-:S04]  /*00d0*/  LEA.HI R6, R0, R0, RZ, 0x4 ;  /* 0x0000000000067211 */ /* 0x000fc800078f20ff */
[----:B------:R-:W-:-:S04]  /*00e0*/  LOP3.LUT R7, R6, 0xfffffff0, RZ, 0xc0, !PT ;  /* 0xfffffff006077812 */ /* 0x000fc800078ec0ff */
[----:B------:R-:W-:Y:S01]  /*00f0*/  IADD3 R7, R0, -R7, RZ ;  /* 0x8000000700077210 */ /* 0x000fe20007ffe0ff */
[----:B------:R-:W-:-:S04]  /*0100*/  IMAD.MOV.U32 R0, RZ, RZ, RZ ;  /* 0x000000ffff007224 */ /* 0x000fc800078e00ff */
[----:B--2---:R-:W-:Y:S01]  /*0110*/  IMAD.WIDE R4, R7, 0x4, R4 ;  /* 0x0000000407047825 */ /* 0x004fe200078e0204 */
[----:B------:R-:W-:-:S03]  /*0120*/  HFMA2.MMA R7, -RZ, RZ, 0, 0 ;  /* 0x00000000ff077435 */ /* 0x000fc600000001ff */
[----:B-1----:R-:W-:-:S05]  /*0130*/  IMAD.WIDE R2, R9, 0x4, R2 ;  /* 0x0000000409027825 */ /* 0x002fca00078e0202 */
[----:B------:R-:W2:Y:S04]  /*0140*/  @!P0 LDG.E R0, desc[UR4][R2.64] ;  /* 0x0000000402008981 */ /* 0x000ea8000c1e1900 */
[----:B------:R1:W2:Y:S02]  /*0150*/  @!P0 LDG.E.EL R7, desc[UR4][R4.64] ;  /* 0x0000000404078981 */ /* 0x0002a4000c2e1900 */
[----:B-1----:R-:W-:Y:S02]  /*0160*/  IMAD.MOV.U32 R5, RZ, RZ, 0x3e800000 ;  /* 0x3e800000ff057424 */ /* 0x002fe400078e00ff */
[----:B--2---:R-:W-:-:S04]  /*0170*/  FADD R11, R7, R0 ;  /* 0x00000000070b7221 */ /* 0x004fc80000000000 */
[----:B------:R-:W-:Y:S01]  /*0180*/  FADD R0, RZ, -R11 ;  /* 0x8000000bff007221 */ /* 0x000fe20000000000 */
[----:B------:R1:W-:Y:S03]  /*0190*/  @!P0 STG.E desc[UR4][R2.64], R11 ;  /* 0x0000000b02008986 */ /* 0x0003e6000c101904 */
[----:B------:R-:W-:-:S05]  /*01a0*/  FMUL R0, R0, 1.4426950216293334961 ;  /* 0x3fb8aa3b00007820 */ /* 0x000fca0000400000 */
[----:B------:R-:W-:-:S13]  /*01b0*/  FSETP.GEU.AND P1, PT, R0, -126, PT ;  /* 0xc2fc00000000780b */ /* 0x000fda0003f2e000 */
[----:B------:R-:W-:-:S04]  /*01c0*/  @!P1 FMUL R0, R0, 0.5 ;  /* 0x3f00000000009820 */ /* 0x000fc80000400000 */
[----:B------:R-:W2:Y:S02]  /*01d0*/  MUFU.EX2 R6, R0 ;  /* 0x0000000000067308 */ /* 0x000ea40000000800 */
[----:B--2---:R-:W-:-:S04]  /*01e0*/  @!P1 FMUL R6, R6, R6 ;  /* 0x0000000606069220 */ /* 0x004fc80000400000 */
[----:B------:R-:W-:Y:S02]  /*01f0*/  FADD R8, R6, 1 ;  /* 0x3f80000006087421 */ /* 0x000fe40000000000 */
[----:B------:R-:W2:Y:S03]  /*0200*/  LDC.64 R6, c[0x0][0x220] ;  /* 0x00008800ff067b82 */ /* 0x000ea60000000a00 */
[----:B------:R-:W-:-:S04]  /*0210*/  FSETP.GT.AND P1, PT, R8, 8.50705917302346158658e+37, PT ;  /* 0x7e8000000800780b */ /* 0x000fc80003f24000 */
[----:B------:R-:W-:-:S09]  /*0220*/  FSEL R5, R5, 1, P1 ;  /* 0x3f80000005057808 */ /* 0x000fd20000800000 */
[----:B------:R-:W-:-:S06]  /*0230*/  @P1 FMUL R8, R8, 0.25 ;  /* 0x3e80000008081820 */ /* 0x000fcc0000400000 */
[----:B------:R-:W3:Y:S02]  /*0240*/  MUFU.RCP R8, R8 ;  /* 0x0000000800087308 */ /* 0x000ee40000001000 */
[----:B---3--:R-:W-:Y:S01]  /*0250*/  FMUL R10, R8, R5 ;  /* 0x00000005080a7220 */ /* 0x008fe20000400000 */
[----:B--2---:R-:W-:-:S04]  /*0260*/  IMAD.WIDE R4, R9, 0x4, R6 ;  /* 0x0000000409047825 */ /* 0x004fc800078e0206 */
[----:B------:R-:W-:Y:S01]  /*0270*/  FMUL R7, R11, R10 ;  /* 0x0000000a0b077220 */ /* 0x000fe20000400000 */
[----:B-1----:R-:W-:Y:S06]  /*0280*/  @P0 EXIT ;  /* 0x000000000000094d */ /* 0x002fec0003800000 */
[----:B------:R-:W-:Y:S01]  /*0290*/  STG.E desc[UR4][R4.64], R7 ;  /* 0x0000000704007986 */ /* 0x000fe2000c101904 */
[----:B------:R-:W-:Y:S05]  /*02a0*/  EXIT ;  /* 0x000000000000794d */ /* 0x000fea0003800000 */
.L_x_0:
[----:B------:R-:W-:-:S00]  /*02b0*/  BRA `(.L_x_0) ;  /* 0xfffffffc00fc7947 */ /* 0x000fc0000383ffff */
[----:B------:R-:W-:-:S00]  /*02c0*/  NOP ;  /* 0x0000000000007918 */ /* 0x000fc00000000000 */
        /* <DEDUP_REMOVED lines=11> */
.L_x_1:


//--------------------- .nv.constant0.triton_poi_fused_convolution_silu_0 --------------------------
	.section	.nv.constant0.triton_poi_fused_convolution_silu_0,"a",@progbits
	.sectionflags	@""
	.align	4
.nv.constant0.triton_poi_fused_convolution_silu_0:
	.zero		556
